//
// Generated by NVIDIA NVVM Compiler
//
// Compiler Build ID: CL-36424714
// Cuda compilation tools, release 13.0, V13.0.88
// Based on NVVM 20.0.0
//

.version 9.0
.target sm_100
.address_size 64

	// .globl	default_function_kernel_1

.visible .entry default_function_kernel_1(
	.param .u64 .ptr .align 1 default_function_kernel_1_param_0,
	.param .u64 .ptr .align 1 default_function_kernel_1_param_1,
	.param .u64 .ptr .align 1 default_function_kernel_1_param_2,
	.param .u64 .ptr .align 1 default_function_kernel_1_param_3
)
.maxntid 32
{
	.reg .pred 	%p<2>;
	.reg .b16 	%rs<7>;
	.reg .b32 	%r<19>;
	.reg .b32 	%f<9>;
	.reg .b64 	%rd<16>;

	ld.param.u64 	%rd1, [default_function_kernel_1_param_0];
	ld.param.u64 	%rd2, [default_function_kernel_1_param_1];
	ld.param.u64 	%rd3, [default_function_kernel_1_param_2];
	ld.param.u64 	%rd4, [default_function_kernel_1_param_3];
	mov.u32 	%r1, %ctaid.x;
	shl.b32 	%r4, %r1, 4;
	mov.u32 	%r2, %tid.x;
	shr.u32 	%r5, %r2, 1;
	or.b32  	%r3, %r4, %r5;
	setp.gt.u32 	%p1, %r3, 6668;
	@%p1 bra 	$L__BB0_2;
	cvta.to.global.u64 	%rd5, %rd3;
	cvta.to.global.u64 	%rd6, %rd4;
	cvta.to.global.u64 	%rd7, %rd2;
	cvta.to.global.u64 	%rd8, %rd1;
	shl.b32 	%r6, %r1, 5;
	or.b32  	%r7, %r6, %r2;
	mul.wide.u32 	%rd9, %r7, 4;
	add.s64 	%rd10, %rd5, %rd9;
	ld.global.nc.f32 	%f1, [%rd10];
	mul.hi.u32 	%r8, %r7, -1162455535;
	shr.u32 	%r9, %r8, 9;
	mul.lo.s32 	%r10, %r9, 702;
	sub.s32 	%r11, %r7, %r10;
	cvt.u16.u32 	%rs1, %r11;
	mul.hi.u16 	%rs2, %rs1, 1681;
	cvt.u32.u16 	%r12, %rs2;
	mul.wide.u32 	%rd11, %r12, 4;
	add.s64 	%rd12, %rd6, %rd11;
	ld.global.nc.f32 	%f2, [%rd12];
	mul.f32 	%f3, %f1, %f2;
	cvt.u16.u32 	%rs3, %r3;
	mul.hi.u16 	%rs4, %rs3, -17737;
	shr.u16 	%rs5, %rs4, 8;
	mul.lo.s16 	%rs6, %rs5, 39;
	cvt.u32.u16 	%r13, %rs6;
	mul.hi.u32 	%r14, %r7, -770891565;
	shr.u32 	%r15, %r14, 5;
	mul.lo.s32 	%r16, %r15, 39;
	sub.s32 	%r17, %r7, %r16;
	add.s32 	%r18, %r17, %r13;
	mul.wide.u32 	%rd13, %r18, 4;
	add.s64 	%rd14, %rd7, %rd13;
	ld.global.nc.f32 	%f4, [%rd14];
	fma.rn.f32 	%f5, %f4, 0f3D638E3A, 0f3727C5AC;
	sqrt.rn.f32 	%f6, %f5;
	rcp.rn.f32 	%f7, %f6;
	mul.f32 	%f8, %f3, %f7;
	add.s64 	%rd15, %rd8, %rd9;
	st.global.f32 	[%rd15], %f8;
$L__BB0_2:
	ret;

}
	// .globl	default_function_kernel
.visible .entry default_function_kernel(
	.param .u64 .ptr .align 1 default_function_kernel_param_0,
	.param .u64 .ptr .align 1 default_function_kernel_param_1
)
.maxntid 20
{
	.reg .pred 	%p<3>;
	.reg .b16 	%rs<8>;
	.reg .b32 	%r<6>;
	.reg .b32 	%f<38>;
	.reg .b64 	%rd<9>;

	ld.param.u64 	%rd3, [default_function_kernel_param_0];
	ld.param.u64 	%rd2, [default_function_kernel_param_1];
	cvta.to.global.u64 	%rd4, %rd3;
	mov.u32 	%r2, %ctaid.x;
	mov.u32 	%r3, %tid.x;
	mad.lo.s32 	%r1, %r2, 20, %r3;
	setp.gt.u32 	%p1, %r1, 740;
	mul.wide.u32 	%rd5, %r1, 4;
	add.s64 	%rd1, %rd4, %rd5;
	@%p1 bra 	$L__BB1_2;
	mov.b32 	%r4, 0;
	st.global.u32 	[%rd1], %r4;
$L__BB1_2:
	setp.gt.u32 	%p2, %r1, 740;
	cvt.u16.u32 	%rs1, %r1;
	@%p2 bra 	$L__BB1_4;
	ld.global.f32 	%f1, [%rd1];
	mul.hi.u16 	%rs2, %rs1, -23525;
	sub.s16 	%rs3, %rs1, %rs2;
	shr.u16 	%rs4, %rs3, 1;
	add.s16 	%rs5, %rs4, %rs2;
	shr.u16 	%rs6, %rs5, 5;
	mad.lo.s16 	%rs7, %rs6, 663, %rs1;
	cvta.to.global.u64 	%rd6, %rd2;
	cvt.u32.u16 	%r5, %rs7;
	mul.wide.u32 	%rd7, %r5, 4;
	add.s64 	%rd8, %rd6, %rd7;
	ld.global.nc.f32 	%f2, [%rd8];
	fma.rn.f32 	%f3, %f2, %f2, %f1;
	ld.global.nc.f32 	%f4, [%rd8+156];
	fma.rn.f32 	%f5, %f4, %f4, %f3;
	ld.global.nc.f32 	%f6, [%rd8+312];
	fma.rn.f32 	%f7, %f6, %f6, %f5;
	ld.global.nc.f32 	%f8, [%rd8+468];
	fma.rn.f32 	%f9, %f8, %f8, %f7;
	ld.global.nc.f32 	%f10, [%rd8+624];
	fma.rn.f32 	%f11, %f10, %f10, %f9;
	ld.global.nc.f32 	%f12, [%rd8+780];
	fma.rn.f32 	%f13, %f12, %f12, %f11;
	ld.global.nc.f32 	%f14, [%rd8+936];
	fma.rn.f32 	%f15, %f14, %f14, %f13;
	ld.global.nc.f32 	%f16, [%rd8+1092];
	fma.rn.f32 	%f17, %f16, %f16, %f15;
	ld.global.nc.f32 	%f18, [%rd8+1248];
	fma.rn.f32 	%f19, %f18, %f18, %f17;
	ld.global.nc.f32 	%f20, [%rd8+1404];
	fma.rn.f32 	%f21, %f20, %f20, %f19;
	ld.global.nc.f32 	%f22, [%rd8+1560];
	fma.rn.f32 	%f23, %f22, %f22, %f21;
	ld.global.nc.f32 	%f24, [%rd8+1716];
	fma.rn.f32 	%f25, %f24, %f24, %f23;
	ld.global.nc.f32 	%f26, [%rd8+1872];
	fma.rn.f32 	%f27, %f26, %f26, %f25;
	ld.global.nc.f32 	%f28, [%rd8+2028];
	fma.rn.f32 	%f29, %f28, %f28, %f27;
	ld.global.nc.f32 	%f30, [%rd8+2184];
	fma.rn.f32 	%f31, %f30, %f30, %f29;
	ld.global.nc.f32 	%f32, [%rd8+2340];
	fma.rn.f32 	%f33, %f32, %f32, %f31;
	ld.global.nc.f32 	%f34, [%rd8+2496];
	fma.rn.f32 	%f35, %f34, %f34, %f33;
	ld.global.nc.f32 	%f36, [%rd8+2652];
	fma.rn.f32 	%f37, %f36, %f36, %f35;
	st.global.f32 	[%rd1], %f37;
$L__BB1_4:
	ret;

}


// ===== COMPILED SASS (sm_100) =====

	.target	sm_100

	.elftype	@"ET_EXEC"


//--------------------- .note.nv.tkinfo           --------------------------
	.section	.note.nv.tkinfo,"",@"SHT_NOTE"
	.sectionflags	@"SHF_NOTE_NV_TKINFO"
	.tkinfo
        /*0018*/ 	.word	0x00000002
        /*0030*/ 	.string	""
        /*0030*/ 	.string	"ptxas"
        /*0030*/ 	.string	"Cuda compilation tools, release 13.0, V13.0.88"
        /*0030*/ 	.string	"Build cuda_13.0.r13.0/compiler.36424714_0"
        /*0030*/ 	.string	"-arch sm_100 -m 64 "



//--------------------- .note.nv.cuinfo           --------------------------
	.section	.note.nv.cuinfo,"",@"SHT_NOTE"
	.sectionflags	@"SHF_NOTE_NV_CUINFO"
        /*0018*/ 	.short	0x0002
        /*001a*/ 	.short	0x0064
        /*001c*/ 	.short	0x0082
	.zero		2


//--------------------- .nv.info                  --------------------------
	.section	.nv.info,"",@"SHT_CUDA_INFO"
	.align	4


	//----- nvinfo : EIATTR_REGCOUNT
	.align		4
        /*0000*/ 	.byte	0x04, 0x2f
        /*0002*/ 	.short	(.L_1 - .L_0)
	.align		4
.L_0:
        /*0004*/ 	.word	index@(default_function_kernel_1)
        /*0008*/ 	.word	0x0000000e


	//----- nvinfo : EIATTR_FRAME_SIZE
	.align		4
.L_1:
        /*000c*/ 	.byte	0x04, 0x11
        /*000e*/ 	.short	(.L_3 - .L_2)
	.align		4
.L_2:
        /*0010*/ 	.word	index@($__internal_1_$__cuda_sm20_sqrt_rn_f32_slowpath)
        /*0014*/ 	.word	0x00000000


	//----- nvinfo : EIATTR_FRAME_SIZE
	.align		4
.L_3:
        /*0018*/ 	.byte	0x04, 0x11
        /*001a*/ 	.short	(.L_5 - .L_4)
	.align		4
.L_4:
        /*001c*/ 	.word	index@($__internal_0_$__cuda_sm20_rcp_rn_f32_slowpath)
        /*0020*/ 	.word	0x00000000


	//----- nvinfo : EIATTR_FRAME_SIZE
	.align		4
.L_5:
        /*0024*/ 	.byte	0x04, 0x11
        /*0026*/ 	.short	(.L_7 - .L_6)
	.align		4
.L_6:
        /*0028*/ 	.word	index@(default_function_kernel_1)
        /*002c*/ 	.word	0x00000000


	//----- nvinfo : EIATTR_REGCOUNT
	.align		4
.L_7:
        /*0030*/ 	.byte	0x04, 0x2f
        /*0032*/ 	.short	(.L_9 - .L_8)
	.align		4
.L_8:
        /*0034*/ 	.word	index@(default_function_kernel)
        /*0038*/ 	.word	0x0000002c


	//----- nvinfo : EIATTR_FRAME_SIZE
	.align		4
.L_9:
        /*003c*/ 	.byte	0x04, 0x11
        /*003e*/ 	.short	(.L_11 - .L_10)
	.align		4
.L_10:
        /*0040*/ 	.word	index@(default_function_kernel)
        /*0044*/ 	.word	0x00000000


	//----- nvinfo : EIATTR_MIN_STACK_SIZE
	.align		4
.L_11:
        /*0048*/ 	.byte	0x04, 0x12
        /*004a*/ 	.short	(.L_13 - .L_12)
	.align		4
.L_12:
        /*004c*/ 	.word	index@(default_function_kernel)
        /*0050*/ 	.word	0x00000000


	//----- nvinfo : EIATTR_MIN_STACK_SIZE
	.align		4
.L_13:
        /*0054*/ 	.byte	0x04, 0x12
        /*0056*/ 	.short	(.L_15 - .L_14)
	.align		4
.L_14:
        /*0058*/ 	.word	index@(default_function_kernel_1)
        /*005c*/ 	.word	0x00000000
.L_15:


//--------------------- .nv.compat                --------------------------
	.section	.nv.compat,"",@"SHT_CUDA_COMPAT_INFO"
	.align	4
        /*0000*/ 	.byte	0x02, 0x09, 0x00, 0x00, 0x02, 0x02, 0x01, 0x00, 0x02, 0x05, 0x05, 0x00, 0x03, 0x07, 0x01, 0x01
        /*0010*/ 	.byte	0x02, 0x03, 0x00, 0x00, 0x02, 0x06, 0x01, 0x00, 0x04, 0x0b, 0x08, 0x00, 0x01, 0x00, 0x00, 0x00
        /*0020*/ 	.byte	0x00, 0x00, 0x00, 0x00


//--------------------- .nv.info.default_function_kernel --------------------------
	.section	.nv.info.default_function_kernel,"",@"SHT_CUDA_INFO"
	.sectionflags	@""
	.align	4


	//----- nvinfo : EIATTR_CUDA_API_VERSION
	.align		4
        /*0000*/ 	.byte	0x04, 0x37
        /*0002*/ 	.short	(.L_17 - .L_16)
.L_16:
        /*0004*/ 	.word	0x00000082


	//----- nvinfo : EIATTR_KPARAM_INFO
	.align		4
.L_17:
        /*0008*/ 	.byte	0x04, 0x17
        /*000a*/ 	.short	(.L_19 - .L_18)
.L_18:
        /*000c*/ 	.word	0x00000000
        /*0010*/ 	.short	0x0001
        /*0012*/ 	.short	0x0008
        /*0014*/ 	.byte	0x00, 0xf5, 0x21, 0x00


	//----- nvinfo : EIATTR_KPARAM_INFO
	.align		4
.L_19:
        /*0018*/ 	.byte	0x04, 0x17
        /*001a*/ 	.short	(.L_21 - .L_20)
.L_20:
        /*001c*/ 	.word	0x00000000
        /*0020*/ 	.short	0x0000
        /*0022*/ 	.short	0x0000
        /*0024*/ 	.byte	0x00, 0xf5, 0x21, 0x00


	//----- nvinfo : EIATTR_SPARSE_MMA_MASK
	.align		4
.L_21:
        /*0028*/ 	.byte	0x03, 0x50
        /*002a*/ 	.short	0x0000


	//----- nvinfo : EIATTR_MAXREG_COUNT
	.align		4
        /*002c*/ 	.byte	0x03, 0x1b
        /*002e*/ 	.short	0x00ff


	//----- nvinfo : EIATTR_MERCURY_ISA_VERSION
	.align		4
        /*0030*/ 	.byte	0x03, 0x5f
        /*0032*/ 	.short	0x0101


	//----- nvinfo : EIATTR_VRC_CTA_INIT_COUNT
	.align		4
        /*0034*/ 	.byte	0x02, 0x4a
	.zero		1
	.zero		1


	//----- nvinfo : EIATTR_EXIT_INSTR_OFFSETS
	.align		4
        /*0038*/ 	.byte	0x04, 0x1c
        /*003a*/ 	.short	(.L_23 - .L_22)


	//   ....[0]....
.L_22:
        /*003c*/ 	.word	0x00000090


	//   ....[1]....
        /*0040*/ 	.word	0x00000420


	//----- nvinfo : EIATTR_MAX_THREADS
	.align		4
.L_23:
        /*0044*/ 	.byte	0x04, 0x05
        /*0046*/ 	.short	(.L_25 - .L_24)
.L_24:
        /*0048*/ 	.word	0x00000014
        /*004c*/ 	.word	0x00000001
        /*0050*/ 	.word	0x00000001


	//----- nvinfo : EIATTR_CBANK_PARAM_SIZE
	.align		4
.L_25:
        /*0054*/ 	.byte	0x03, 0x19
        /*0056*/ 	.short	0x0010


	//----- nvinfo : EIATTR_PARAM_CBANK
	.align		4
        /*0058*/ 	.byte	0x04, 0x0a
        /*005a*/ 	.short	(.L_27 - .L_26)
	.align		4
.L_26:
        /*005c*/ 	.word	index@(.nv.constant0.default_function_kernel)
        /*0060*/ 	.short	0x0380
        /*0062*/ 	.short	0x0010


	//----- nvinfo : EIATTR_SW_WAR
	.align		4
.L_27:
        /*0064*/ 	.byte	0x04, 0x36
        /*0066*/ 	.short	(.L_29 - .L_28)
.L_28:
        /*0068*/ 	.word	0x00000008
.L_29:


//--------------------- .nv.info.default_function_kernel_1 --------------------------
	.section	.nv.info.default_function_kernel_1,"",@"SHT_CUDA_INFO"
	.sectionflags	@""
	.align	4


	//----- nvinfo : EIATTR_CUDA_API_VERSION
	.align		4
        /*0000*/ 	.byte	0x04, 0x37
        /*0002*/ 	.short	(.L_31 - .L_30)
.L_30:
        /*0004*/ 	.word	0x00000082


	//----- nvinfo : EIATTR_KPARAM_INFO
	.align		4
.L_31:
        /*0008*/ 	.byte	0x04, 0x17
        /*000a*/ 	.short	(.L_33 - .L_32)
.L_32:
        /*000c*/ 	.word	0x00000000
        /*0010*/ 	.short	0x0003
        /*0012*/ 	.short	0x0018
        /*0014*/ 	.byte	0x00, 0xf5, 0x21, 0x00


	//----- nvinfo : EIATTR_KPARAM_INFO
	.align		4
.L_33:
        /*0018*/ 	.byte	0x04, 0x17
        /*001a*/ 	.short	(.L_35 - .L_34)
.L_34:
        /*001c*/ 	.word	0x00000000
        /*0020*/ 	.short	0x0002
        /*0022*/ 	.short	0x0010
        /*0024*/ 	.byte	0x00, 0xf5, 0x21, 0x00


	//----- nvinfo : EIATTR_KPARAM_INFO
	.align		4
.L_35:
        /*0028*/ 	.byte	0x04, 0x17
        /*002a*/ 	.short	(.L_37 - .L_36)
.L_36:
        /*002c*/ 	.word	0x00000000
        /*0030*/ 	.short	0x0001
        /*0032*/ 	.short	0x0008
        /*0034*/ 	.byte	0x00, 0xf5, 0x21, 0x00


	//----- nvinfo : EIATTR_KPARAM_INFO
	.align		4
.L_37:
        /*0038*/ 	.byte	0x04, 0x17
        /*003a*/ 	.short	(.L_39 - .L_38)
.L_38:
        /*003c*/ 	.word	0x00000000
        /*0040*/ 	.short	0x0000
        /*0042*/ 	.short	0x0000
        /*0044*/ 	.byte	0x00, 0xf5, 0x21, 0x00


	//----- nvinfo : EIATTR_SPARSE_MMA_MASK
	.align		4
.L_39:
        /*0048*/ 	.byte	0x03, 0x50
        /*004a*/ 	.short	0x0000


	//----- nvinfo : EIATTR_MAXREG_COUNT
	.align		4
        /*004c*/ 	.byte	0x03, 0x1b
        /*004e*/ 	.short	0x00ff


	//----- nvinfo : EIATTR_MERCURY_ISA_VERSION
	.align		4
        /*0050*/ 	.byte	0x03, 0x5f
        /*0052*/ 	.short	0x0101


	//----- nvinfo : EIATTR_VRC_CTA_INIT_COUNT
	.align		4
        /*0054*/ 	.byte	0x02, 0x4a
	.zero		1
	.zero		1


	//----- nvinfo : EIATTR_EXIT_INSTR_OFFSETS
	.align		4
        /*0058*/ 	.byte	0x04, 0x1c
        /*005a*/ 	.short	(.L_41 - .L_40)


	//   ....[0]....
.L_40:
        /*005c*/ 	.word	0x00000070


	//   ....[1]....
        /*0060*/ 	.word	0x00000450


	//----- nvinfo : EIATTR_MAX_THREADS
	.align		4
.L_41:
        /*0064*/ 	.byte	0x04, 0x05
        /*0066*/ 	.short	(.L_43 - .L_42)
.L_42:
        /*0068*/ 	.word	0x00000020
        /*006c*/ 	.word	0x00000001
        /*0070*/ 	.word	0x00000001


	//----- nvinfo : EIATTR_CRS_STACK_SIZE
	.align		4
.L_43:
        /*0074*/ 	.byte	0x04, 0x1e
        /*0076*/ 	.short	(.L_45 - .L_44)
.L_44:
        /*0078*/ 	.word	0x00000000


	//----- nvinfo : EIATTR_CBANK_PARAM_SIZE
	.align		4
.L_45:
        /*007c*/ 	.byte	0x03, 0x19
        /*007e*/ 	.short	0x0020


	//----- nvinfo : EIATTR_PARAM_CBANK
	.align		4
        /*0080*/ 	.byte	0x04, 0x0a
        /*0082*/ 	.short	(.L_47 - .L_46)
	.align		4
.L_46:
        /*0084*/ 	.word	index@(.nv.constant0.default_function_kernel_1)
        /*0088*/ 	.short	0x0380
        /*008a*/ 	.short	0x0020


	//----- nvinfo : EIATTR_SW_WAR
	.align		4
.L_47:
        /*008c*/ 	.byte	0x04, 0x36
        /*008e*/ 	.short	(.L_49 - .L_48)
.L_48:
        /*0090*/ 	.word	0x00000008
.L_49:


//--------------------- .nv.callgraph             --------------------------
	.section	.nv.callgraph,"",@"SHT_CUDA_CALLGRAPH"
	.align	4
	.sectionentsize	8
	.align		4
        /*0000*/ 	.word	0x00000000
	.align		4
        /*0004*/ 	.word	0xffffffff
	.align		4
        /*0008*/ 	.word	0x00000000
	.align		4
        /*000c*/ 	.word	0xfffffffe
	.align		4
        /*0010*/ 	.word	0x00000000
	.align		4
        /*0014*/ 	.word	0xfffffffd
	.align		4
        /*0018*/ 	.word	0x00000000
	.align		4
        /*001c*/ 	.word	0xfffffffc


//--------------------- .text.default_function_kernel --------------------------
	.section	.text.default_function_kernel,"ax",@progbits
	.align	128
        .global         default_function_kernel
        .type           default_function_kernel,@function
        .size           default_function_kernel,(.L_x_15 - default_function_kernel)
        .other          default_function_kernel,@"STO_CUDA_ENTRY STV_DEFAULT"
default_function_kernel:
.text.default_function_kernel:
[----:B------:R-:W-:Y:S01]  /*0000*/  LDC R1, c[0x0][0x37c] ;  /* 0x0000df00ff017b82 */ /* 0x000fe20000000800 */
[----:B------:R-:W0:Y:S07]  /*0010*/  S2R R7, SR_CTAID.X ;  /* 0x0000000000077919 */ /* 0x000e2e0000002500 */
[----:B------:R-:W1:Y:S01]  /*0020*/  LDC.64 R2, c[0x0][0x380] ;  /* 0x0000e000ff027b82 */ /* 0x000e620000000a00 */
[----:B------:R-:W2:Y:S01]  /*0030*/  LDCU.64 UR4, c[0x0][0x358] ;  /* 0x00006b00ff0477ac */ /* 0x000ea20008000a00 */
[----:B------:R-:W0:Y:S02]  /*0040*/  S2R R0, SR_TID.X ;  /* 0x0000000000007919 */ /* 0x000e240000002100 */
[----:B0-----:R-:W-:-:S04]  /*0050*/  IMAD R7, R7, 0x14, R0 ;  /* 0x0000001407077824 */ /* 0x001fc800078e0200 */
[C---:B-1----:R-:W-:Y:S01]  /*0060*/  IMAD.WIDE.U32 R2, R7.reuse, 0x4, R2 ;  /* 0x0000000407027825 */ /* 0x042fe200078e0002 */
[----:B------:R-:W-:-:S13]  /*0070*/  ISETP.GT.U32.AND P0, PT, R7, 0x2e4, PT ;  /* 0x000002e40700780c */ /* 0x000fda0003f04070 */
[----:B--2---:R0:W-:Y:S01]  /*0080*/  @!P0 STG.E desc[UR4][R2.64], RZ ;  /* 0x000000ff02008986 */ /* 0x0041e2000c101904 */
[----:B------:R-:W-:Y:S05]  /*0090*/  @P0 EXIT ;  /* 0x000000000000094d */ /* 0x000fea0003800000 */
[----:B------:R-:W-:Y:S01]  /*00a0*/  LOP3.LUT R0, R7, 0xffff, RZ, 0xc0, !PT ;  /* 0x0000ffff07007812 */ /* 0x000fe200078ec0ff */
[----:B------:R-:W2:Y:S04]  /*00b0*/  LDG.E R41, desc[UR4][R2.64] ;  /* 0x0000000402297981 */ /* 0x000ea8000c1e1900 */
[----:B------:R-:W-:-:S05]  /*00c0*/  IMAD R0, R0, 0xa41b, RZ ;  /* 0x0000a41b00007824 */ /* 0x000fca00078e02ff */
[----:B------:R-:W-:-:S04]  /*00d0*/  SHF.R.U32.HI R0, RZ, 0x10, R0 ;  /* 0x00000010ff007819 */ /* 0x000fc80000011600 */
[----:B------:R-:W-:-:S04]  /*00e0*/  IADD3 R4, PT, PT, RZ, -R0, RZ ;  /* 0x80000000ff047210 */ /* 0x000fc80007ffe0ff */
[----:B------:R-:W-:-:S04]  /*00f0*/  PRMT R4, R4, 0x7710, RZ ;  /* 0x0000771004047816 */ /* 0x000fc800000000ff */
[C---:B------:R-:W-:Y:S02]  /*0100*/  IADD3 R4, PT, PT, R7.reuse, R4, RZ ;  /* 0x0000000407047210 */ /* 0x040fe40007ffe0ff */
[----:B------:R-:W-:Y:S02]  /*0110*/  PRMT R7, R7, 0x9910, RZ ;  /* 0x0000991007077816 */ /* 0x000fe400000000ff */
[----:B------:R-:W-:-:S04]  /*0120*/  LOP3.LUT R5, R4, 0xffff, RZ, 0xc0, !PT ;  /* 0x0000ffff04057812 */ /* 0x000fc800078ec0ff */
[----:B------:R-:W-:Y:S02]  /*0130*/  LEA.HI R0, R5, R0, RZ, 0x1f ;  /* 0x0000000005007211 */ /* 0x000fe400078ff8ff */
[----:B------:R-:W1:Y:S02]  /*0140*/  LDC.64 R4, c[0x0][0x388] ;  /* 0x0000e200ff047b82 */ /* 0x000e640000000a00 */
[----:B------:R-:W-:-:S04]  /*0150*/  LOP3.LUT R0, R0, 0xffff, RZ, 0xc0, !PT ;  /* 0x0000ffff00007812 */ /* 0x000fc800078ec0ff */
[----:B------:R-:W-:-:S04]  /*0160*/  SHF.R.U32.HI R0, RZ, 0x5, R0 ;  /* 0x00000005ff007819 */ /* 0x000fc80000011600 */
[----:B------:R-:W-:Y:S02]  /*0170*/  PRMT R6, R0, 0x9910, RZ ;  /* 0x0000991000067816 */ /* 0x000fe400000000ff */
[----:B------:R-:W-:Y:S02]  /*0180*/  MOV R0, R7 ;  /* 0x0000000700007202 */ /* 0x000fe40000000f00 */
[----:B------:R-:W-:-:S05]  /*0190*/  MOV R7, R6 ;  /* 0x0000000600077202 */ /* 0x000fca0000000f00 */
[----:B------:R-:W-:-:S05]  /*01a0*/  IMAD R0, R7, 0x297, R0 ;  /* 0x0000029707007824 */ /* 0x000fca00078e0200 */
[----:B------:R-:W-:-:S05]  /*01b0*/  LOP3.LUT R7, R0, 0xffff, RZ, 0xc0, !PT ;  /* 0x0000ffff00077812 */ /* 0x000fca00078ec0ff */
[----:B-1----:R-:W-:-:S05]  /*01c0*/  IMAD.WIDE.U32 R4, R7, 0x4, R4 ;  /* 0x0000000407047825 */ /* 0x002fca00078e0004 */
[----:B------:R-:W2:Y:S04]  /*01d0*/  LDG.E.CONSTANT R0, desc[UR4][R4.64] ;  /* 0x0000000404007981 */ /* 0x000ea8000c1e9900 */
[----:B------:R-:W3:Y:S04]  /*01e0*/  LDG.E.CONSTANT R7, desc[UR4][R4.64+0x9c] ;  /* 0x00009c0404077981 */ /* 0x000ee8000c1e9900 */
[----:B------:R-:W4:Y:S04]  /*01f0*/  LDG.E.CONSTANT R9, desc[UR4][R4.64+0x138] ;  /* 0x0001380404097981 */ /* 0x000f28000c1e9900 */
[----:B------:R-:W5:Y:S04]  /*0200*/  LDG.E.CONSTANT R11, desc[UR4][R4.64+0x1d4] ;  /* 0x0001d404040b7981 */ /* 0x000f68000c1e9900 */
        /* <DEDUP_REMOVED lines=13> */
[----:B------:R-:W5:Y:S01]  /*02e0*/  LDG.E.CONSTANT R39, desc[UR4][R4.64+0xa5c] ;  /* 0x000a5c0404277981 */ /* 0x000f62000c1e9900 */
[----:B--2---:R-:W-:-:S04]  /*02f0*/  FFMA R0, R0, R0, R41 ;  /* 0x0000000000007223 */ /* 0x004fc80000000029 */
[----:B---3--:R-:W-:-:S04]  /*0300*/  FFMA R0, R7, R7, R0 ;  /* 0x0000000707007223 */ /* 0x008fc80000000000 */
[----:B----4-:R-:W-:-:S04]  /*0310*/  FFMA R0, R9, R9, R0 ;  /* 0x0000000909007223 */ /* 0x010fc80000000000 */
[----:B-----5:R-:W-:-:S04]  /*0320*/  FFMA R0, R11, R11, R0 ;  /* 0x0000000b0b007223 */ /* 0x020fc80000000000 */
[----:B------:R-:W-:-:S04]  /*0330*/  FFMA R0, R13, R13, R0 ;  /* 0x0000000d0d007223 */ /* 0x000fc80000000000 */
        /* <DEDUP_REMOVED lines=12> */
[----:B------:R-:W-:-:S05]  /*0400*/  FFMA R39, R39, R39, R0 ;  /* 0x0000002727277223 */ /* 0x000fca0000000000 */
[----:B------:R-:W-:Y:S01]  /*0410*/  STG.E desc[UR4][R2.64], R39 ;  /* 0x0000002702007986 */ /* 0x000fe2000c101904 */
[----:B------:R-:W-:Y:S05]  /*0420*/  EXIT ;  /* 0x000000000000794d */ /* 0x000fea0003800000 */
.L_x_0:
[----:B------:R-:W-:-:S00]  /*0430*/  BRA `(.L_x_0) ;  /* 0xfffffffc00fc7947 */ /* 0x000fc0000383ffff */
[----:B------:R-:W-:-:S00]  /*0440*/  NOP ;  /* 0x0000000000007918 */ /* 0x000fc00000000000 */
        /* <DEDUP_REMOVED lines=11> */
.L_x_15:


//--------------------- .text.default_function_kernel_1 --------------------------
	.section	.text.default_function_kernel_1,"ax",@progbits
	.align	128
        .global         default_function_kernel_1
        .type           default_function_kernel_1,@function
        .size           default_function_kernel_1,(.L_x_14 - default_function_kernel_1)
        .other          default_function_kernel_1,@"STO_CUDA_ENTRY STV_DEFAULT"
default_function_kernel_1:
.text.default_function_kernel_1:
[----:B------:R-:W-:Y:S01]  /*0000*/  LDC R1, c[0x0][0x37c] ;  /* 0x0000df00ff017b82 */ /* 0x000fe20000000800 */
[----:B------:R-:W0:Y:S07]  /*0010*/  S2R R3, SR_TID.X ;  /* 0x0000000000037919 */ /* 0x000e2e0000002100 */
[----:B------:R-:W1:Y:S02]  /*0020*/  S2UR UR4, SR_CTAID.X ;  /* 0x00000000000479c3 */ /* 0x000e640000002500 */
[----:B-1----:R-:W-:Y:S01]  /*0030*/  USHF.L.U32 UR5, UR4, 0x4, URZ ;  /* 0x0000000404057899 */ /* 0x002fe200080006ff */
[----:B0-----:R-:W-:-:S05]  /*0040*/  SHF.R.U32.HI R0, RZ, 0x1, R3 ;  /* 0x00000001ff007819 */ /* 0x001fca0000011603 */
[----:B------:R-:W-:-:S04]  /*0050*/  LOP3.LUT R0, R0, UR5, RZ, 0xfc, !PT ;  /* 0x0000000500007c12 */ /* 0x000fc8000f8efcff */
[----:B------:R-:W-:-:S13]  /*0060*/  ISETP.GT.U32.AND P0, PT, R0, 0x1a0c, PT ;  /* 0x00001a0c0000780c */ /* 0x000fda0003f04070 */
[----:B------:R-:W-:Y:S05]  /*0070*/  @P0 EXIT ;  /* 0x000000000000094d */ /* 0x000fea0003800000 */
[----:B------:R-:W-:Y:S01]  /*0080*/  LOP3.LUT R0, R0, 0xffff, RZ, 0xc0, !PT ;  /* 0x0000ffff00007812 */ /* 0x000fe200078ec0ff */
[----:B------:R-:W-:Y:S01]  /*0090*/  USHF.L.U32 UR4, UR4, 0x5, URZ ;  /* 0x0000000504047899 */ /* 0x000fe200080006ff */
[----:B------:R-:W0:Y:S03]  /*00a0*/  LDC.64 R4, c[0x0][0x388] ;  /* 0x0000e200ff047b82 */ /* 0x000e260000000a00 */
[----:B------:R-:W-:Y:S02]  /*00b0*/  IMAD R0, R0, 0xbab7, RZ ;  /* 0x0000bab700007824 */ /* 0x000fe400078e02ff */
[----:B------:R-:W-:-:S03]  /*00c0*/  LOP3.LUT R3, R3, UR4, RZ, 0xfc, !PT ;  /* 0x0000000403037c12 */ /* 0x000fc6000f8efcff */
[----:B------:R-:W-:Y:S02]  /*00d0*/  SHF.R.U32.HI R0, RZ, 0x18, R0 ;  /* 0x00000018ff007819 */ /* 0x000fe40000011600 */
[C---:B------:R-:W-:Y:S01]  /*00e0*/  IMAD.HI.U32 R2, R3.reuse, -0x2df2df2d, RZ ;  /* 0xd20d20d303027827 */ /* 0x040fe200078e00ff */
[----:B------:R-:W1:Y:S01]  /*00f0*/  LDCU.64 UR4, c[0x0][0x358] ;  /* 0x00006b00ff0477ac */ /* 0x000e620008000a00 */
[----:B------:R-:W-:Y:S02]  /*0100*/  PRMT R6, R0, 0x9910, RZ ;  /* 0x0000991000067816 */ /* 0x000fe400000000ff */
[----:B------:R-:W-:Y:S01]  /*0110*/  IMAD.HI.U32 R0, R3, -0x4549a9ef, RZ ;  /* 0xbab6561103007827 */ /* 0x000fe200078e00ff */
[----:B------:R-:W-:-:S03]  /*0120*/  SHF.R.U32.HI R8, RZ, 0x5, R2 ;  /* 0x00000005ff087819 */ /* 0x000fc60000011602 */
[----:B------:R-:W-:Y:S01]  /*0130*/  IMAD R2, R6, 0x27, RZ ;  /* 0x0000002706027824 */ /* 0x000fe200078e02ff */
[----:B------:R-:W-:Y:S01]  /*0140*/  SHF.R.U32.HI R0, RZ, 0x9, R0 ;  /* 0x00000009ff007819 */ /* 0x000fe20000011600 */
[--C-:B------:R-:W-:Y:S01]  /*0150*/  IMAD R11, R8, -0x27, R3.reuse ;  /* 0xffffffd9080b7824 */ /* 0x100fe200078e0203 */
[----:B------:R-:W2:Y:S02]  /*0160*/  LDC.64 R6, c[0x0][0x390] ;  /* 0x0000e400ff067b82 */ /* 0x000ea40000000a00 */
[----:B------:R-:W-:Y:S01]  /*0170*/  LOP3.LUT R2, R2, 0xffff, RZ, 0xc0, !PT ;  /* 0x0000ffff02027812 */ /* 0x000fe200078ec0ff */
[----:B------:R-:W-:-:S04]  /*0180*/  IMAD R0, R0, -0x2be, R3 ;  /* 0xfffffd4200007824 */ /* 0x000fc800078e0203 */
[----:B------:R-:W-:Y:S01]  /*0190*/  IMAD.IADD R11, R2, 0x1, R11 ;  /* 0x00000001020b7824 */ /* 0x000fe200078e020b */
[----:B------:R-:W3:Y:S01]  /*01a0*/  LDC.64 R8, c[0x0][0x398] ;  /* 0x0000e600ff087b82 */ /* 0x000ee20000000a00 */
[----:B------:R-:W-:Y:S02]  /*01b0*/  LOP3.LUT R0, R0, 0xffff, RZ, 0xc0, !PT ;  /* 0x0000ffff00007812 */ /* 0x000fe400078ec0ff */
[----:B0-----:R-:W-:-:S06]  /*01c0*/  IMAD.WIDE.U32 R4, R11, 0x4, R4 ;  /* 0x000000040b047825 */ /* 0x001fcc00078e0004 */
[----:B-1----:R-:W4:Y:S01]  /*01d0*/  LDG.E.CONSTANT R4, desc[UR4][R4.64] ;  /* 0x0000000404047981 */ /* 0x002f22000c1e9900 */
[----:B------:R-:W-:-:S05]  /*01e0*/  IMAD R0, R0, 0x691, RZ ;  /* 0x0000069100007824 */ /* 0x000fca00078e02ff */
[----:B------:R-:W-:Y:S01]  /*01f0*/  SHF.R.U32.HI R11, RZ, 0x10, R0 ;  /* 0x00000010ff0b7819 */ /* 0x000fe20000011600 */
[----:B--2---:R-:W-:-:S06]  /*0200*/  IMAD.WIDE.U32 R6, R3, 0x4, R6 ;  /* 0x0000000403067825 */ /* 0x004fcc00078e0006 */
[----:B------:R-:W2:Y:S01]  /*0210*/  LDG.E.CONSTANT R6, desc[UR4][R6.64] ;  /* 0x0000000406067981 */ /* 0x000ea2000c1e9900 */
[----:B---3--:R-:W-:-:S06]  /*0220*/  IMAD.WIDE.U32 R8, R11, 0x4, R8 ;  /* 0x000000040b087825 */ /* 0x008fcc00078e0008 */
[----:B------:R-:W2:Y:S01]  /*0230*/  LDG.E.CONSTANT R9, desc[UR4][R8.64] ;  /* 0x0000000408097981 */ /* 0x000ea2000c1e9900 */
[----:B------:R-:W-:Y:S01]  /*0240*/  IMAD.MOV.U32 R11, RZ, RZ, 0x3d638e3a ;  /* 0x3d638e3aff0b7424 */ /* 0x000fe200078e00ff */
[----:B------:R-:W-:Y:S03]  /*0250*/  BSSY.RECONVERGENT B0, `(.L_x_1) ;  /* 0x000000e000007945 */ /* 0x000fe60003800200 */
[----:B----4-:R-:W-:-:S05]  /*0260*/  FFMA R0, R4, R11, 9.9999997473787516356e-06 ;  /* 0x3727c5ac04007423 */ /* 0x010fca000000000b */
[----:B------:R-:W-:Y:S01]  /*0270*/  IADD3 R2, PT, PT, R0, -0xd000000, RZ ;  /* 0xf300000000027810 */ /* 0x000fe20007ffe0ff */
[----:B------:R0:W1:Y:S03]  /*0280*/  MUFU.RSQ R11, R0 ;  /* 0x00000000000b7308 */ /* 0x0000660000001400 */
[----:B------:R-:W-:Y:S01]  /*0290*/  ISETP.GT.U32.AND P0, PT, R2, 0x727fffff, PT ;  /* 0x727fffff0200780c */ /* 0x000fe20003f04070 */
[----:B--2---:R-:W-:-:S12]  /*02a0*/  FMUL R4, R6, R9 ;  /* 0x0000000906047220 */ /* 0x004fd80000400000 */
[----:B01----:R-:W-:Y:S05]  /*02b0*/  @!P0 BRA `(.L_x_2) ;  /* 0x00000000000c8947 */ /* 0x003fea0003800000 */
[----:B------:R-:W-:-:S07]  /*02c0*/  MOV R9, 0x2e0 ;  /* 0x000002e000097802 */ /* 0x000fce0000000f00 */
[----:B------:R-:W-:Y:S05]  /*02d0*/  CALL.REL.NOINC `($__internal_1_$__cuda_sm20_sqrt_rn_f32_slowpath) ;  /* 0x0000000400347944 */ /* 0x000fea0003c00000 */
[----:B------:R-:W-:Y:S05]  /*02e0*/  BRA `(.L_x_3) ;  /* 0x0000000000107947 */ /* 0x000fea0003800000 */
.L_x_2:
[----:B------:R-:W-:Y:S01]  /*02f0*/  FMUL.FTZ R5, R0, R11 ;  /* 0x0000000b00057220 */ /* 0x000fe20000410000 */
[----:B------:R-:W-:-:S03]  /*0300*/  FMUL.FTZ R2, R11, 0.5 ;  /* 0x3f0000000b027820 */ /* 0x000fc60000410000 */
[----:B------:R-:W-:-:S04]  /*0310*/  FFMA R0, -R5, R5, R0 ;  /* 0x0000000505007223 */ /* 0x000fc80000000100 */
[----:B------:R-:W-:-:S07]  /*0320*/  FFMA R2, R0, R2, R5 ;  /* 0x0000000200027223 */ /* 0x000fce0000000005 */
.L_x_3:
[----:B------:R-:W-:Y:S05]  /*0330*/  BSYNC.RECONVERGENT B0 ;  /* 0x0000000000007941 */ /* 0x000fea0003800200 */
.L_x_1:
[----:B------:R-:W-:Y:S01]  /*0340*/  VIADD R0, R2, 0x1800000 ;  /* 0x0180000002007836 */ /* 0x000fe20000000000 */
[----:B------:R-:W-:Y:S04]  /*0350*/  BSSY.RECONVERGENT B0, `(.L_x_4) ;  /* 0x000000b000007945 */ /* 0x000fe80003800200 */
[----:B------:R-:W-:-:S04]  /*0360*/  LOP3.LUT R0, R0, 0x7f800000, RZ, 0xc0, !PT ;  /* 0x7f80000000007812 */ /* 0x000fc800078ec0ff */
[----:B------:R-:W-:-:S13]  /*0370*/  ISETP.GT.U32.AND P0, PT, R0, 0x1ffffff, PT ;  /* 0x01ffffff0000780c */ /* 0x000fda0003f04070 */
[----:B------:R-:W-:Y:S05]  /*0380*/  @P0 BRA `(.L_x_5) ;  /* 0x00000000000c0947 */ /* 0x000fea0003800000 */
[----:B------:R-:W-:-:S07]  /*0390*/  MOV R9, 0x3b0 ;  /* 0x000003b000097802 */ /* 0x000fce0000000f00 */
[----:B------:R-:W-:Y:S05]  /*03a0*/  CALL.REL.NOINC `($__internal_0_$__cuda_sm20_rcp_rn_f32_slowpath) ;  /* 0x00000000002c7944 */ /* 0x000fea0003c00000 */
[----:B------:R-:W-:Y:S05]  /*03b0*/  BRA `(.L_x_6) ;  /* 0x0000000000107947 */ /* 0x000fea0003800000 */
.L_x_5:
[----:B------:R-:W0:Y:S02]  /*03c0*/  MUFU.RCP R5, R2 ;  /* 0x0000000200057308 */ /* 0x000e240000001000 */
[----:B0-----:R-:W-:-:S04]  /*03d0*/  FFMA R0, R5, R2, -1 ;  /* 0xbf80000005007423 */ /* 0x001fc80000000002 */
[----:B------:R-:W-:-:S04]  /*03e0*/  FADD.FTZ R0, -R0, -RZ ;  /* 0x800000ff00007221 */ /* 0x000fc80000010100 */
[----:B------:R-:W-:-:S07]  /*03f0*/  FFMA R5, R5, R0, R5 ;  /* 0x0000000005057223 */ /* 0x000fce0000000005 */
.L_x_6:
[----:B------:R-:W-:Y:S05]  /*0400*/  BSYNC.RECONVERGENT B0 ;  /* 0x0000000000007941 */ /* 0x000fea0003800200 */
.L_x_4:
[----:B------:R-:W0:Y:S01]  /*0410*/  LDC.64 R6, c[0x0][0x380] ;  /* 0x0000e000ff067b82 */ /* 0x000e220000000a00 */
[----:B------:R-:W-:Y:S01]  /*0420*/  FMUL R5, R4, R5 ;  /* 0x0000000504057220 */ /* 0x000fe20000400000 */
[----:B0-----:R-:W-:-:S05]  /*0430*/  IMAD.WIDE.U32 R2, R3, 0x4, R6 ;  /* 0x0000000403027825 */ /* 0x001fca00078e0006 */
[----:B------:R-:W-:Y:S01]  /*0440*/  STG.E desc[UR4][R2.64], R5 ;  /* 0x0000000502007986 */ /* 0x000fe2000c101904 */
[----:B------:R-:W-:Y:S05]  /*0450*/  EXIT ;  /* 0x000000000000794d */ /* 0x000fea0003800000 */
        .weak           $__internal_0_$__cuda_sm20_rcp_rn_f32_slowpath
        .type           $__internal_0_$__cuda_sm20_rcp_rn_f32_slowpath,@function
        .size           $__internal_0_$__cuda_sm20_rcp_rn_f32_slowpath,($__internal_1_$__cuda_sm20_sqrt_rn_f32_slowpath - $__internal_0_$__cuda_sm20_rcp_rn_f32_slowpath)
$__internal_0_$__cuda_sm20_rcp_rn_f32_slowpath:
[----:B------:R-:W-:Y:S01]  /*0460*/  IMAD.SHL.U32 R0, R2, 0x2, RZ ;  /* 0x0000000202007824 */ /* 0x000fe200078e00ff */
[----:B------:R-:W-:Y:S04]  /*0470*/  BSSY.RECONVERGENT B1, `(.L_x_7) ;  /* 0x0000030000017945 */ /* 0x000fe80003800200 */
[----:B------:R-:W-:-:S04]  /*0480*/  SHF.R.U32.HI R10, RZ, 0x18, R0 ;  /* 0x00000018ff0a7819 */ /* 0x000fc80000011600 */
[----:B------:R-:W-:-:S13]  /*0490*/  ISETP.NE.U32.AND P0, PT, R10, RZ, PT ;  /* 0x000000ff0a00720c */ /* 0x000fda0003f05070 */
[----:B------:R-:W-:Y:S05]  /*04a0*/  @P0 BRA `(.L_x_8) ;  /* 0x0000000000280947 */ /* 0x000fea0003800000 */
[----:B------:R-:W-:-:S04]  /*04b0*/  SHF.L.U32 R0, R2, 0x1, RZ ;  /* 0x0000000102007819 */ /* 0x000fc800000006ff */
[----:B------:R-:W-:-:S13]  /*04c0*/  ISETP.NE.AND P0, PT, R0, RZ, PT ;  /* 0x000000ff0000720c */ /* 0x000fda0003f05270 */
[----:B------:R-:W-:Y:S01]  /*04d0*/  @P0 FFMA R6, R2, 1.84467440737095516160e+19, RZ ;  /* 0x5f80000002060823 */ /* 0x000fe200000000ff */
[----:B------:R-:W-:Y:S08]  /*04e0*/  @!P0 MUFU.RCP R5, R2 ;  /* 0x0000000200058308 */ /* 0x000ff00000001000 */
[----:B------:R-:W0:Y:S02]  /*04f0*/  @P0 MUFU.RCP R7, R6 ;  /* 0x0000000600070308 */ /* 0x000e240000001000 */
[----:B0-----:R-:W-:-:S04]  /*0500*/  @P0 FFMA R0, R6, R7, -1 ;  /* 0xbf80000006000423 */ /* 0x001fc80000000007 */
[----:B------:R-:W-:-:S04]  /*0510*/  @P0 FADD.FTZ R0, -R0, -RZ ;  /* 0x800000ff00000221 */ /* 0x000fc80000010100 */
[----:B------:R-:W-:-:S04]  /*0520*/  @P0 FFMA R0, R7, R0, R7 ;  /* 0x0000000007000223 */ /* 0x000fc80000000007 */
[----:B------:R-:W-:Y:S01]  /*0530*/  @P0 FFMA R5, R0, 1.84467440737095516160e+19, RZ ;  /* 0x5f80000000050823 */ /* 0x000fe200000000ff */
[----:B------:R-:W-:Y:S06]  /*0540*/  BRA `(.L_x_9) ;  /* 0x0000000000887947 */ /* 0x000fec0003800000 */
.L_x_8:
[----:B------:R-:W-:-:S05]  /*0550*/  VIADD R11, R10, 0xffffff03 ;  /* 0xffffff030a0b7836 */ /* 0x000fca0000000000 */
[----:B------:R-:W-:-:S13]  /*0560*/  ISETP.GT.U32.AND P0, PT, R11, 0x1, PT ;  /* 0x000000010b00780c */ /* 0x000fda0003f04070 */
[----:B------:R-:W-:Y:S05]  /*0570*/  @P0 BRA `(.L_x_10) ;  /* 0x0000000000780947 */ /* 0x000fea0003800000 */
[----:B------:R-:W-:Y:S01]  /*0580*/  LOP3.LUT R0, R2, 0x7fffff, RZ, 0xc0, !PT ;  /* 0x007fffff02007812 */ /* 0x000fe200078ec0ff */
[----:B------:R-:W-:-:S03]  /*0590*/  HFMA2 R8, -RZ, RZ, 0, 1.78813934326171875e-07 ;  /* 0x00000003ff087431 */ /* 0x000fc600000001ff */
[----:B------:R-:W-:-:S04]  /*05a0*/  LOP3.LUT R0, R0, 0x3f800000, RZ, 0xfc, !PT ;  /* 0x3f80000000007812 */ /* 0x000fc800078efcff */
[----:B------:R-:W0:Y:S01]  /*05b0*/  MUFU.RCP R5, R0 ;  /* 0x0000000000057308 */ /* 0x000e220000001000 */
[----:B------:R-:W-:Y:S01]  /*05c0*/  SHF.L.U32 R8, R8, R11, RZ ;  /* 0x0000000b08087219 */ /* 0x000fe200000006ff */
[----:B0-----:R-:W-:-:S04]  /*05d0*/  FFMA R6, R0, R5, -1 ;  /* 0xbf80000000067423 */ /* 0x001fc80000000005 */
[----:B------:R-:W-:-:S04]  /*05e0*/  FADD.FTZ R6, -R6, -RZ ;  /* 0x800000ff06067221 */ /* 0x000fc80000010100 */
[CCC-:B------:R-:W-:Y:S01]  /*05f0*/  FFMA.RM R7, R5.reuse, R6.reuse, R5.reuse ;  /* 0x0000000605077223 */ /* 0x1c0fe20000004005 */
[----:B------:R-:W-:-:S04]  /*0600*/  FFMA.RP R6, R5, R6, R5 ;  /* 0x0000000605067223 */ /* 0x000fc80000008005 */
[C---:B------:R-:W-:Y:S02]  /*0610*/  LOP3.LUT R5, R7.reuse, 0x7fffff, RZ, 0xc0, !PT ;  /* 0x007fffff07057812 */ /* 0x040fe400078ec0ff */
[----:B------:R-:W-:Y:S02]  /*0620*/  FSETP.NEU.FTZ.AND P0, PT, R7, R6, PT ;  /* 0x000000060700720b */ /* 0x000fe40003f1d000 */
[----:B------:R-:W-:Y:S02]  /*0630*/  LOP3.LUT R5, R5, 0x800000, RZ, 0xfc, !PT ;  /* 0x0080000005057812 */ /* 0x000fe400078efcff */
[----:B------:R-:W-:Y:S02]  /*0640*/  SEL R6, RZ, 0xffffffff, !P0 ;  /* 0xffffffffff067807 */ /* 0x000fe40004000000 */
[----:B------:R-:W-:-:S03]  /*0650*/  LOP3.LUT R8, R8, R5, RZ, 0xc0, !PT ;  /* 0x0000000508087212 */ /* 0x000fc600078ec0ff */
[----:B------:R-:W-:Y:S01]  /*0660*/  IMAD.MOV R6, RZ, RZ, -R6 ;  /* 0x000000ffff067224 */ /* 0x000fe200078e0a06 */
[----:B------:R-:W-:-:S04]  /*0670*/  SHF.R.U32.HI R8, RZ, R11, R8 ;  /* 0x0000000bff087219 */ /* 0x000fc80000011608 */
[----:B------:R-:W-:Y:S02]  /*0680*/  LOP3.LUT P1, RZ, R6, R11, R5, 0xf8, !PT ;  /* 0x0000000b06ff7212 */ /* 0x000fe4000782f805 */
[C---:B------:R-:W-:Y:S02]  /*0690*/  LOP3.LUT P0, RZ, R8.reuse, 0x1, RZ, 0xc0, !PT ;  /* 0x0000000108ff7812 */ /* 0x040fe4000780c0ff */
[----:B------:R-:W-:-:S04]  /*06a0*/  LOP3.LUT P2, RZ, R8, 0x2, RZ, 0xc0, !PT ;  /* 0x0000000208ff7812 */ /* 0x000fc8000784c0ff */
[----:B------:R-:W-:Y:S02]  /*06b0*/  PLOP3.LUT P0, PT, P0, P1, P2, 0xe0, 0x0 ;  /* 0x000000000000781c */ /* 0x000fe40000703c20 */
[----:B------:R-:W-:Y:S02]  /*06c0*/  LOP3.LUT P1, RZ, R2, 0x7fffff, RZ, 0xc0, !PT ;  /* 0x007fffff02ff7812 */ /* 0x000fe4000782c0ff */
[----:B------:R-:W-:-:S04]  /*06d0*/  SEL R0, RZ, 0x1, !P0 ;  /* 0x00000001ff007807 */ /* 0x000fc80004000000 */
[----:B------:R-:W-:-:S04]  /*06e0*/  IADD3 R0, PT, PT, -R0, RZ, RZ ;  /* 0x000000ff00007210 */ /* 0x000fc80007ffe1ff */
[----:B------:R-:W-:Y:S01]  /*06f0*/  ISETP.GE.AND P0, PT, R0, RZ, PT ;  /* 0x000000ff0000720c */ /* 0x000fe20003f06270 */
[----:B------:R-:W-:-:S05]  /*0700*/  VIADD R0, R10, 0xffffff04 ;  /* 0xffffff040a007836 */ /* 0x000fca0000000000 */
[----:B------:R-:W-:-:S07]  /*0710*/  SHF.R.U32.HI R5, RZ, R0, R5 ;  /* 0x00000000ff057219 */ /* 0x000fce0000011605 */
[----:B------:R-:W-:-:S05]  /*0720*/  @!P0 IADD3 R5, PT, PT, R5, 0x1, RZ ;  /* 0x0000000105058810 */ /* 0x000fca0007ffe0ff */
[----:B------:R-:W-:-:S05]  /*0730*/  @!P1 IMAD.SHL.U32 R5, R5, 0x2, RZ ;  /* 0x0000000205059824 */ /* 0x000fca00078e00ff */
[----:B------:R-:W-:Y:S01]  /*0740*/  LOP3.LUT R5, R5, 0x80000000, R2, 0xf8, !PT ;  /* 0x8000000005057812 */ /* 0x000fe200078ef802 */
[----:B------:R-:W-:Y:S06]  /*0750*/  BRA `(.L_x_9) ;  /* 0x0000000000047947 */ /* 0x000fec0003800000 */
.L_x_10:
[----:B------:R0:W1:Y:S02]  /*0760*/  MUFU.RCP R5, R2 ;  /* 0x0000000200057308 */ /* 0x0000640000001000 */
.L_x_9:
[----:B------:R-:W-:Y:S05]  /*0770*/  BSYNC.RECONVERGENT B1 ;  /* 0x0000000000017941 */ /* 0x000fea0003800200 */
.L_x_7:
[----:B------:R-:W-:Y:S01]  /*0780*/  MOV R6, R9 ;  /* 0x0000000900067202 */ /* 0x000fe20000000f00 */
[----:B------:R-:W-:-:S04]  /*0790*/  IMAD.MOV.U32 R7, RZ, RZ, 0x0 ;  /* 0x00000000ff077424 */ /* 0x000fc800078e00ff */
[----:B01----:R-:W-:Y:S05]  /*07a0*/  RET.REL.NODEC R6 `(default_function_kernel_1) ;  /* 0xfffffff806147950 */ /* 0x003fea0003c3ffff */
        .weak           $__internal_1_$__cuda_sm20_sqrt_rn_f32_slowpath
        .type           $__internal_1_$__cuda_sm20_sqrt_rn_f32_slowpath,@function
        .size           $__internal_1_$__cuda_sm20_sqrt_rn_f32_slowpath,(.L_x_14 - $__internal_1_$__cuda_sm20_sqrt_rn_f32_slowpath)
$__internal_1_$__cuda_sm20_sqrt_rn_f32_slowpath:
[----:B------:R-:W-:-:S13]  /*07b0*/  LOP3.LUT P0, RZ, R0, 0x7fffffff, RZ, 0xc0, !PT ;  /* 0x7fffffff00ff7812 */ /* 0x000fda000780c0ff */
[----:B------:R-:W-:Y:S01]  /*07c0*/  @!P0 MOV R2, R0 ;  /* 0x0000000000028202 */ /* 0x000fe20000000f00 */
[----:B------:R-:W-:Y:S06]  /*07d0*/  @!P0 BRA `(.L_x_11) ;  /* 0x0000000000408947 */ /* 0x000fec0003800000 */
[----:B------:R-:W-:-:S13]  /*07e0*/  FSETP.GEU.FTZ.AND P0, PT, R0, RZ, PT ;  /* 0x000000ff0000720b */ /* 0x000fda0003f1e000 */
[----:B------:R-:W-:Y:S01]  /*07f0*/  @!P0 IMAD.MOV.U32 R2, RZ, RZ, 0x7fffffff ;  /* 0x7fffffffff028424 */ /* 0x000fe200078e00ff */
[----:B------:R-:W-:Y:S06]  /*0800*/  @!P0 BRA `(.L_x_11) ;  /* 0x0000000000348947 */ /* 0x000fec0003800000 */
[----:B------:R-:W-:-:S13]  /*0810*/  FSETP.GTU.FTZ.AND P0, PT, |R0|, +INF , PT ;  /* 0x7f8000000000780b */ /* 0x000fda0003f1c200 */
[----:B------:R-:W-:Y:S01]  /*0820*/  @P0 FADD.FTZ R2, R0, 1 ;  /* 0x3f80000000020421 */ /* 0x000fe20000010000 */
[----:B------:R-:W-:Y:S06]  /*0830*/  @P0 BRA `(.L_x_11) ;  /* 0x0000000000280947 */ /* 0x000fec0003800000 */
[----:B------:R-:W-:-:S13]  /*0840*/  FSETP.NEU.FTZ.AND P0, PT, |R0|, +INF , PT ;  /* 0x7f8000000000780b */ /* 0x000fda0003f1d200 */
[----:B------:R-:W-:-:S04]  /*0850*/  @P0 FFMA R5, R0, 1.84467440737095516160e+19, RZ ;  /* 0x5f80000000050823 */ /* 0x000fc800000000ff */
[----:B------:R-:W0:Y:S02]  /*0860*/  @P0 MUFU.RSQ R2, R5 ;  /* 0x0000000500020308 */ /* 0x000e240000001400 */
[----:B0-----:R-:W-:Y:S01]  /*0870*/  @P0 FMUL.FTZ R6, R5, R2 ;  /* 0x0000000205060220 */ /* 0x001fe20000410000 */
[----:B------:R-:W-:Y:S01]  /*0880*/  @P0 FMUL.FTZ R8, R2, 0.5 ;  /* 0x3f00000002080820 */ /* 0x000fe20000410000 */
[----:B------:R-:W-:Y:S02]  /*0890*/  @!P0 MOV R2, R0 ;  /* 0x0000000000028202 */ /* 0x000fe40000000f00 */
[----:B------:R-:W-:-:S04]  /*08a0*/  @P0 FADD.FTZ R7, -R6, -RZ ;  /* 0x800000ff06070221 */ /* 0x000fc80000010100 */
[----:B------:R-:W-:-:S04]  /*08b0*/  @P0 FFMA R7, R6, R7, R5 ;  /* 0x0000000706070223 */ /* 0x000fc80000000005 */
[----:B------:R-:W-:-:S04]  /*08c0*/  @P0 FFMA R7, R7, R8, R6 ;  /* 0x0000000807070223 */ /* 0x000fc80000000006 */
[----:B------:R-:W-:-:S07]  /*08d0*/  @P0 FMUL.FTZ R2, R7, 2.3283064365386962891e-10 ;  /* 0x2f80000007020820 */ /* 0x000fce0000410000 */
.L_x_11:
[----:B------:R-:W-:Y:S02]  /*08e0*/  HFMA2 R7, -RZ, RZ, 0, 0 ;  /* 0x00000000ff077431 */ /* 0x000fe400000001ff */
[----:B------:R-:W-:-:S04]  /*08f0*/  IMAD.MOV.U32 R6, RZ, RZ, R9 ;  /* 0x000000ffff067224 */ /* 0x000fc800078e0009 */
[----:B------:R-:W-:Y:S05]  /*0900*/  RET.REL.NODEC R6 `(default_function_kernel_1) ;  /* 0xfffffff406bc7950 */ /* 0x000fea0003c3ffff */
.L_x_12:
        /* <DEDUP_REMOVED lines=15> */
.L_x_14:


//--------------------- .nv.shared.reserved.0     --------------------------
	.section	.nv.shared.reserved.0,"aw",@nobits
	.weak		__nv_reservedSMEM_offset_0_alias
	.size		__nv_reservedSMEM_offset_0_alias, 0, 64
	.other		__nv_reservedSMEM_offset_0_alias,@"STO_CUDA_RESERVED_SHARED STV_DEFAULT"
__nv_reservedSMEM_offset_0_alias:
	.zero		0
	.zero		64


//--------------------- .nv.constant0.default_function_kernel --------------------------
	.section	.nv.constant0.default_function_kernel,"a",@progbits
	.sectionflags	@""
	.align	4
.nv.constant0.default_function_kernel:
	.zero		912


//--------------------- .nv.constant0.default_function_kernel_1 --------------------------
	.section	.nv.constant0.default_function_kernel_1,"a",@progbits
	.sectionflags	@""
	.align	4
.nv.constant0.default_function_kernel_1:
	.zero		928


//--------------------- SYMBOLS --------------------------

	.type		.nv.reservedSmem.offset0,@object
	.size		.nv.reservedSmem.offset0,0x4
